//
// Generated by NVIDIA NVVM Compiler
//
// Compiler Build ID: CL-36424714
// Cuda compilation tools, release 13.0, V13.0.88
// Based on NVVM 20.0.0
//

.version 9.0
.target sm_100
.address_size 64

	// .globl	_ZN3cub18CUB_300001_SM_10006detail11EmptyKernelIvEEvv
.global .align 1 .b8 _ZN34_INTERNAL_89453154_4_k_cu__Z4testv4cuda3std3__45__cpo5beginE[1];
.global .align 1 .b8 _ZN34_INTERNAL_89453154_4_k_cu__Z4testv4cuda3std3__45__cpo3endE[1];
.global .align 1 .b8 _ZN34_INTERNAL_89453154_4_k_cu__Z4testv4cuda3std3__45__cpo6cbeginE[1];
.global .align 1 .b8 _ZN34_INTERNAL_89453154_4_k_cu__Z4testv4cuda3std3__45__cpo4cendE[1];
.global .align 1 .b8 _ZN34_INTERNAL_89453154_4_k_cu__Z4testv4cuda3std3__45__cpo6rbeginE[1];
.global .align 1 .b8 _ZN34_INTERNAL_89453154_4_k_cu__Z4testv4cuda3std3__45__cpo4rendE[1];
.global .align 1 .b8 _ZN34_INTERNAL_89453154_4_k_cu__Z4testv4cuda3std3__45__cpo7crbeginE[1];
.global .align 1 .b8 _ZN34_INTERNAL_89453154_4_k_cu__Z4testv4cuda3std3__45__cpo5crendE[1];
.global .align 1 .b8 _ZN34_INTERNAL_89453154_4_k_cu__Z4testv4cuda3std3__436_GLOBAL__N__89453154_4_k_cu__Z4testv6ignoreE[1];
.global .align 1 .b8 _ZN34_INTERNAL_89453154_4_k_cu__Z4testv4cuda3std3__419piecewise_constructE[1];
.global .align 1 .b8 _ZN34_INTERNAL_89453154_4_k_cu__Z4testv4cuda3std3__48in_placeE[1];
.global .align 1 .b8 _ZN34_INTERNAL_89453154_4_k_cu__Z4testv4cuda3std3__420unreachable_sentinelE[1];
.global .align 1 .b8 _ZN34_INTERNAL_89453154_4_k_cu__Z4testv4cuda3std3__47nulloptE[1];
.global .align 1 .b8 _ZN34_INTERNAL_89453154_4_k_cu__Z4testv4cuda3std3__48unexpectE[1];
.global .align 1 .b8 _ZN34_INTERNAL_89453154_4_k_cu__Z4testv4cuda3std6ranges3__45__cpo4swapE[1];
.global .align 1 .b8 _ZN34_INTERNAL_89453154_4_k_cu__Z4testv4cuda3std6ranges3__45__cpo9iter_moveE[1];
.global .align 1 .b8 _ZN34_INTERNAL_89453154_4_k_cu__Z4testv4cuda3std6ranges3__45__cpo5beginE[1];
.global .align 1 .b8 _ZN34_INTERNAL_89453154_4_k_cu__Z4testv4cuda3std6ranges3__45__cpo3endE[1];
.global .align 1 .b8 _ZN34_INTERNAL_89453154_4_k_cu__Z4testv4cuda3std6ranges3__45__cpo6cbeginE[1];
.global .align 1 .b8 _ZN34_INTERNAL_89453154_4_k_cu__Z4testv4cuda3std6ranges3__45__cpo4cendE[1];
.global .align 1 .b8 _ZN34_INTERNAL_89453154_4_k_cu__Z4testv4cuda3std6ranges3__45__cpo7advanceE[1];
.global .align 1 .b8 _ZN34_INTERNAL_89453154_4_k_cu__Z4testv4cuda3std6ranges3__45__cpo9iter_swapE[1];
.global .align 1 .b8 _ZN34_INTERNAL_89453154_4_k_cu__Z4testv4cuda3std6ranges3__45__cpo4nextE[1];
.global .align 1 .b8 _ZN34_INTERNAL_89453154_4_k_cu__Z4testv4cuda3std6ranges3__45__cpo4prevE[1];
.global .align 1 .b8 _ZN34_INTERNAL_89453154_4_k_cu__Z4testv4cuda3std6ranges3__45__cpo4dataE[1];
.global .align 1 .b8 _ZN34_INTERNAL_89453154_4_k_cu__Z4testv4cuda3std6ranges3__45__cpo5cdataE[1];
.global .align 1 .b8 _ZN34_INTERNAL_89453154_4_k_cu__Z4testv4cuda3std6ranges3__45__cpo4sizeE[1];
.global .align 1 .b8 _ZN34_INTERNAL_89453154_4_k_cu__Z4testv4cuda3std6ranges3__45__cpo5ssizeE[1];
.global .align 1 .b8 _ZN34_INTERNAL_89453154_4_k_cu__Z4testv4cuda3std6ranges3__45__cpo8distanceE[1];
.global .align 1 .b8 _ZN34_INTERNAL_89453154_4_k_cu__Z4testv6thrust24THRUST_300001_SM_1000_NS8cuda_cub3parE[1];
.global .align 1 .b8 _ZN34_INTERNAL_89453154_4_k_cu__Z4testv6thrust24THRUST_300001_SM_1000_NS8cuda_cub10par_nosyncE[1];
.global .align 1 .b8 _ZN34_INTERNAL_89453154_4_k_cu__Z4testv6thrust24THRUST_300001_SM_1000_NS6system6detail10sequential3seqE[1];
.global .align 1 .b8 _ZN34_INTERNAL_89453154_4_k_cu__Z4testv6thrust24THRUST_300001_SM_1000_NS6system3cpp3parE[1];
.global .align 1 .b8 _ZN34_INTERNAL_89453154_4_k_cu__Z4testv6thrust24THRUST_300001_SM_1000_NS12placeholders2_1E[1];
.global .align 1 .b8 _ZN34_INTERNAL_89453154_4_k_cu__Z4testv6thrust24THRUST_300001_SM_1000_NS12placeholders2_2E[1];
.global .align 1 .b8 _ZN34_INTERNAL_89453154_4_k_cu__Z4testv6thrust24THRUST_300001_SM_1000_NS12placeholders2_3E[1];
.global .align 1 .b8 _ZN34_INTERNAL_89453154_4_k_cu__Z4testv6thrust24THRUST_300001_SM_1000_NS12placeholders2_4E[1];
.global .align 1 .b8 _ZN34_INTERNAL_89453154_4_k_cu__Z4testv6thrust24THRUST_300001_SM_1000_NS12placeholders2_5E[1];
.global .align 1 .b8 _ZN34_INTERNAL_89453154_4_k_cu__Z4testv6thrust24THRUST_300001_SM_1000_NS12placeholders2_6E[1];
.global .align 1 .b8 _ZN34_INTERNAL_89453154_4_k_cu__Z4testv6thrust24THRUST_300001_SM_1000_NS12placeholders2_7E[1];
.global .align 1 .b8 _ZN34_INTERNAL_89453154_4_k_cu__Z4testv6thrust24THRUST_300001_SM_1000_NS12placeholders2_8E[1];
.global .align 1 .b8 _ZN34_INTERNAL_89453154_4_k_cu__Z4testv6thrust24THRUST_300001_SM_1000_NS12placeholders2_9E[1];
.global .align 1 .b8 _ZN34_INTERNAL_89453154_4_k_cu__Z4testv6thrust24THRUST_300001_SM_1000_NS12placeholders3_10E[1];
.global .align 1 .b8 _ZN34_INTERNAL_89453154_4_k_cu__Z4testv6thrust24THRUST_300001_SM_1000_NS3seqE[1];
.global .align 1 .b8 _ZN34_INTERNAL_89453154_4_k_cu__Z4testv6thrust24THRUST_300001_SM_1000_NS6deviceE[1];

.visible .entry _ZN3cub18CUB_300001_SM_10006detail11EmptyKernelIvEEvv()
{


	ret;

}
	// .globl	_ZN3cub18CUB_300001_SM_10006detail8for_each13static_kernelINS2_12policy_hub_t12policy_500_tEiN6thrust24THRUST_300001_SM_1000_NS8cuda_cub20__uninitialized_fill7functorINS7_10device_ptrI3IntEESC_EEEEvT0_T1_
.visible .entry _ZN3cub18CUB_300001_SM_10006detail8for_each13static_kernelINS2_12policy_hub_t12policy_500_tEiN6thrust24THRUST_300001_SM_1000_NS8cuda_cub20__uninitialized_fill7functorINS7_10device_ptrI3IntEESC_EEEEvT0_T1_(
	.param .u32 _ZN3cub18CUB_300001_SM_10006detail8for_each13static_kernelINS2_12policy_hub_t12policy_500_tEiN6thrust24THRUST_300001_SM_1000_NS8cuda_cub20__uninitialized_fill7functorINS7_10device_ptrI3IntEESC_EEEEvT0_T1__param_0,
	.param .align 8 .b8 _ZN3cub18CUB_300001_SM_10006detail8for_each13static_kernelINS2_12policy_hub_t12policy_500_tEiN6thrust24THRUST_300001_SM_1000_NS8cuda_cub20__uninitialized_fill7functorINS7_10device_ptrI3IntEESC_EEEEvT0_T1__param_1[16]
)
.maxntid 256
{
	.reg .pred 	%p<4>;
	.reg .b16 	%rs<5>;
	.reg .b32 	%r<18>;
	.reg .b64 	%rd<10>;

	ld.param.u32 	%r5, [_ZN3cub18CUB_300001_SM_10006detail8for_each13static_kernelINS2_12policy_hub_t12policy_500_tEiN6thrust24THRUST_300001_SM_1000_NS8cuda_cub20__uninitialized_fill7functorINS7_10device_ptrI3IntEESC_EEEEvT0_T1__param_1+8];
	ld.param.u64 	%rd2, [_ZN3cub18CUB_300001_SM_10006detail8for_each13static_kernelINS2_12policy_hub_t12policy_500_tEiN6thrust24THRUST_300001_SM_1000_NS8cuda_cub20__uninitialized_fill7functorINS7_10device_ptrI3IntEESC_EEEEvT0_T1__param_1];
	ld.param.u32 	%r11, [_ZN3cub18CUB_300001_SM_10006detail8for_each13static_kernelINS2_12policy_hub_t12policy_500_tEiN6thrust24THRUST_300001_SM_1000_NS8cuda_cub20__uninitialized_fill7functorINS7_10device_ptrI3IntEESC_EEEEvT0_T1__param_0];
	mov.u32 	%r12, %ctaid.x;
	shl.b32 	%r1, %r12, 9;
	sub.s32 	%r2, %r11, %r1;
	setp.lt.s32 	%p1, %r2, 512;
	@%p1 bra 	$L__BB1_2;
	mov.u32 	%r16, %tid.x;
	add.s32 	%r17, %r16, %r1;
	cvta.to.global.u64 	%rd7, %rd2;
	mul.wide.u32 	%rd8, %r17, 4;
	add.s64 	%rd9, %rd7, %rd8;
	st.global.u32 	[%rd9], %r5;
	st.global.u32 	[%rd9+1024], %r5;
	bra.uni 	$L__BB1_6;
$L__BB1_2:
	cvta.to.global.u64 	%rd1, %rd2;
	mov.u32 	%r4, %tid.x;
	setp.ge.s32 	%p2, %r4, %r2;
	@%p2 bra 	$L__BB1_4;
	add.s32 	%r13, %r1, %r4;
	mul.wide.u32 	%rd3, %r13, 4;
	add.s64 	%rd4, %rd1, %rd3;
	st.global.u32 	[%rd4], %r5;
$L__BB1_4:
	add.s32 	%r14, %r4, 256;
	setp.ge.s32 	%p3, %r14, %r2;
	@%p3 bra 	$L__BB1_6;
	add.s32 	%r15, %r1, %r4;
	mul.wide.u32 	%rd5, %r15, 4;
	add.s64 	%rd6, %rd1, %rd5;
	st.global.u32 	[%rd6+1024], %r5;
$L__BB1_6:
	ret;

}


// ===== COMPILED SASS (sm_100) =====

	.target	sm_100

	.elftype	@"ET_EXEC"


//--------------------- .note.nv.tkinfo           --------------------------
	.section	.note.nv.tkinfo,"",@"SHT_NOTE"
	.sectionflags	@"SHF_NOTE_NV_TKINFO"
	.tkinfo
        /*0018*/ 	.word	0x00000002
        /*0030*/ 	.string	""
        /*0030*/ 	.string	"ptxas"
        /*0030*/ 	.string	"Cuda compilation tools, release 13.0, V13.0.88"
        /*0030*/ 	.string	"Build cuda_13.0.r13.0/compiler.36424714_0"
        /*0030*/ 	.string	"-arch sm_100 -m 64 "



//--------------------- .note.nv.cuinfo           --------------------------
	.section	.note.nv.cuinfo,"",@"SHT_NOTE"
	.sectionflags	@"SHF_NOTE_NV_CUINFO"
        /*0018*/ 	.short	0x0002
        /*001a*/ 	.short	0x0064
        /*001c*/ 	.short	0x0082
	.zero		2


//--------------------- .nv.info                  --------------------------
	.section	.nv.info,"",@"SHT_CUDA_INFO"
	.align	4


	//----- nvinfo : EIATTR_REGCOUNT
	.align		4
        /*0000*/ 	.byte	0x04, 0x2f
        /*0002*/ 	.short	(.L_46 - .L_45)
	.align		4
.L_45:
        /*0004*/ 	.word	index@(_ZN3cub18CUB_300001_SM_10006detail11EmptyKernelIvEEvv)
        /*0008*/ 	.word	0x00000004


	//----- nvinfo : EIATTR_FRAME_SIZE
	.align		4
.L_46:
        /*000c*/ 	.byte	0x04, 0x11
        /*000e*/ 	.short	(.L_48 - .L_47)
	.align		4
.L_47:
        /*0010*/ 	.word	index@(_ZN3cub18CUB_300001_SM_10006detail11EmptyKernelIvEEvv)
        /*0014*/ 	.word	0x00000000


	//----- nvinfo : EIATTR_REGCOUNT
	.align		4
.L_48:
        /*0018*/ 	.byte	0x04, 0x2f
        /*001a*/ 	.short	(.L_50 - .L_49)
	.align		4
.L_49:
        /*001c*/ 	.word	index@(_ZN3cub18CUB_300001_SM_10006detail8for_each13static_kernelINS2_12policy_hub_t12policy_500_tEiN6thrust24THRUST_300001_SM_1000_NS8cuda_cub20__uninitialized_fill7functorINS7_10device_ptrI3IntEESC_EEEEvT0_T1_)
        /*0020*/ 	.word	0x0000000e


	//----- nvinfo : EIATTR_FRAME_SIZE
	.align		4
.L_50:
        /*0024*/ 	.byte	0x04, 0x11
        /*0026*/ 	.short	(.L_52 - .L_51)
	.align		4
.L_51:
        /*0028*/ 	.word	index@(_ZN3cub18CUB_300001_SM_10006detail8for_each13static_kernelINS2_12policy_hub_t12policy_500_tEiN6thrust24THRUST_300001_SM_1000_NS8cuda_cub20__uninitialized_fill7functorINS7_10device_ptrI3IntEESC_EEEEvT0_T1_)
        /*002c*/ 	.word	0x00000000


	//----- nvinfo : EIATTR_MIN_STACK_SIZE
	.align		4
.L_52:
        /*0030*/ 	.byte	0x04, 0x12
        /*0032*/ 	.short	(.L_54 - .L_53)
	.align		4
.L_53:
        /*0034*/ 	.word	index@(_ZN3cub18CUB_300001_SM_10006detail8for_each13static_kernelINS2_12policy_hub_t12policy_500_tEiN6thrust24THRUST_300001_SM_1000_NS8cuda_cub20__uninitialized_fill7functorINS7_10device_ptrI3IntEESC_EEEEvT0_T1_)
        /*0038*/ 	.word	0x00000000


	//----- nvinfo : EIATTR_MIN_STACK_SIZE
	.align		4
.L_54:
        /*003c*/ 	.byte	0x04, 0x12
        /*003e*/ 	.short	(.L_56 - .L_55)
	.align		4
.L_55:
        /*0040*/ 	.word	index@(_ZN3cub18CUB_300001_SM_10006detail11EmptyKernelIvEEvv)
        /*0044*/ 	.word	0x00000000
.L_56:


//--------------------- .nv.compat                --------------------------
	.section	.nv.compat,"",@"SHT_CUDA_COMPAT_INFO"
	.align	4
        /*0000*/ 	.byte	0x02, 0x09, 0x00, 0x00, 0x02, 0x02, 0x01, 0x00, 0x02, 0x05, 0x05, 0x00, 0x03, 0x07, 0x01, 0x01
        /*0010*/ 	.byte	0x02, 0x03, 0x00, 0x00, 0x02, 0x06, 0x01, 0x00, 0x04, 0x0b, 0x08, 0x00, 0x09, 0x00, 0x00, 0x00
        /*0020*/ 	.byte	0x00, 0x00, 0x00, 0x00


//--------------------- .nv.info._ZN3cub18CUB_300001_SM_10006detail8for_each13static_kernelINS2_12policy_hub_t12policy_500_tEiN6thrust24THRUST_300001_SM_1000_NS8cuda_cub20__uninitialized_fill7functorINS7_10device_ptrI3IntEESC_EEEEvT0_T1_ --------------------------
	.section	.nv.info._ZN3cub18CUB_300001_SM_10006detail8for_each13static_kernelINS2_12policy_hub_t12policy_500_tEiN6thrust24THRUST_300001_SM_1000_NS8cuda_cub20__uninitialized_fill7functorINS7_10device_ptrI3IntEESC_EEEEvT0_T1_,"",@"SHT_CUDA_INFO"
	.sectionflags	@""
	.align	4


	//----- nvinfo : EIATTR_CUDA_API_VERSION
	.align		4
        /*0000*/ 	.byte	0x04, 0x37
        /*0002*/ 	.short	(.L_58 - .L_57)
.L_57:
        /*0004*/ 	.word	0x00000082


	//----- nvinfo : EIATTR_KPARAM_INFO
	.align		4
.L_58:
        /*0008*/ 	.byte	0x04, 0x17
        /*000a*/ 	.short	(.L_60 - .L_59)
.L_59:
        /*000c*/ 	.word	0x00000000
        /*0010*/ 	.short	0x0001
        /*0012*/ 	.short	0x0008
        /*0014*/ 	.byte	0x00, 0xf0, 0x41, 0x00


	//----- nvinfo : EIATTR_KPARAM_INFO
	.align		4
.L_60:
        /*0018*/ 	.byte	0x04, 0x17
        /*001a*/ 	.short	(.L_62 - .L_61)
.L_61:
        /*001c*/ 	.word	0x00000000
        /*0020*/ 	.short	0x0000
        /*0022*/ 	.short	0x0000
        /*0024*/ 	.byte	0x00, 0xf0, 0x11, 0x00


	//----- nvinfo : EIATTR_SPARSE_MMA_MASK
	.align		4
.L_62:
        /*0028*/ 	.byte	0x03, 0x50
        /*002a*/ 	.short	0x0000


	//----- nvinfo : EIATTR_MAXREG_COUNT
	.align		4
        /*002c*/ 	.byte	0x03, 0x1b
        /*002e*/ 	.short	0x00ff


	//----- nvinfo : EIATTR_MERCURY_ISA_VERSION
	.align		4
        /*0030*/ 	.byte	0x03, 0x5f
        /*0032*/ 	.short	0x0101


	//----- nvinfo : EIATTR_VRC_CTA_INIT_COUNT
	.align		4
        /*0034*/ 	.byte	0x02, 0x4a
	.zero		1
	.zero		1


	//----- nvinfo : EIATTR_EXIT_INSTR_OFFSETS
	.align		4
        /*0038*/ 	.byte	0x04, 0x1c
        /*003a*/ 	.short	(.L_64 - .L_63)


	//   ....[0]....
.L_63:
        /*003c*/ 	.word	0x000000e0


	//   ....[1]....
        /*0040*/ 	.word	0x00000180


	//   ....[2]....
        /*0044*/ 	.word	0x000001e0


	//----- nvinfo : EIATTR_MAX_THREADS
	.align		4
.L_64:
        /*0048*/ 	.byte	0x04, 0x05
        /*004a*/ 	.short	(.L_66 - .L_65)
.L_65:
        /*004c*/ 	.word	0x00000100
        /*0050*/ 	.word	0x00000001
        /*0054*/ 	.word	0x00000001


	//----- nvinfo : EIATTR_CBANK_PARAM_SIZE
	.align		4
.L_66:
        /*0058*/ 	.byte	0x03, 0x19
        /*005a*/ 	.short	0x0018


	//----- nvinfo : EIATTR_PARAM_CBANK
	.align		4
        /*005c*/ 	.byte	0x04, 0x0a
        /*005e*/ 	.short	(.L_68 - .L_67)
	.align		4
.L_67:
        /*0060*/ 	.word	index@(.nv.constant0._ZN3cub18CUB_300001_SM_10006detail8for_each13static_kernelINS2_12policy_hub_t12policy_500_tEiN6thrust24THRUST_300001_SM_1000_NS8cuda_cub20__uninitialized_fill7functorINS7_10device_ptrI3IntEESC_EEEEvT0_T1_)
        /*0064*/ 	.short	0x0380
        /*0066*/ 	.short	0x0018


	//----- nvinfo : EIATTR_SW_WAR
	.align		4
.L_68:
        /*0068*/ 	.byte	0x04, 0x36
        /*006a*/ 	.short	(.L_70 - .L_69)
.L_69:
        /*006c*/ 	.word	0x00000008
.L_70:


//--------------------- .nv.info._ZN3cub18CUB_300001_SM_10006detail11EmptyKernelIvEEvv --------------------------
	.section	.nv.info._ZN3cub18CUB_300001_SM_10006detail11EmptyKernelIvEEvv,"",@"SHT_CUDA_INFO"
	.sectionflags	@""
	.align	4


	//----- nvinfo : EIATTR_CUDA_API_VERSION
	.align		4
        /*0000*/ 	.byte	0x04, 0x37
        /*0002*/ 	.short	(.L_72 - .L_71)
.L_71:
        /*0004*/ 	.word	0x00000082


	//----- nvinfo : EIATTR_SPARSE_MMA_MASK
	.align		4
.L_72:
        /*0008*/ 	.byte	0x03, 0x50
        /*000a*/ 	.short	0x0000


	//----- nvinfo : EIATTR_MAXREG_COUNT
	.align		4
        /*000c*/ 	.byte	0x03, 0x1b
        /*000e*/ 	.short	0x00ff


	//----- nvinfo : EIATTR_MERCURY_ISA_VERSION
	.align		4
        /*0010*/ 	.byte	0x03, 0x5f
        /*0012*/ 	.short	0x0101


	//----- nvinfo : EIATTR_VRC_CTA_INIT_COUNT
	.align		4
        /*0014*/ 	.byte	0x02, 0x4a
	.zero		1
	.zero		1


	//----- nvinfo : EIATTR_EXIT_INSTR_OFFSETS
	.align		4
        /*0018*/ 	.byte	0x04, 0x1c
        /*001a*/ 	.short	(.L_74 - .L_73)


	//   ....[0]....
.L_73:
        /*001c*/ 	.word	0x00000010


	//----- nvinfo : EIATTR_SW_WAR
	.align		4
.L_74:
        /*0020*/ 	.byte	0x04, 0x36
        /*0022*/ 	.short	(.L_76 - .L_75)
.L_75:
        /*0024*/ 	.word	0x00000008
.L_76:


//--------------------- .nv.callgraph             --------------------------
	.section	.nv.callgraph,"",@"SHT_CUDA_CALLGRAPH"
	.align	4
	.sectionentsize	8
	.align		4
        /*0000*/ 	.word	0x00000000
	.align		4
        /*0004*/ 	.word	0xffffffff
	.align		4
        /*0008*/ 	.word	0x00000000
	.align		4
        /*000c*/ 	.word	0xfffffffe
	.align		4
        /*0010*/ 	.word	0x00000000
	.align		4
        /*0014*/ 	.word	0xfffffffd
	.align		4
        /*0018*/ 	.word	0x00000000
	.align		4
        /*001c*/ 	.word	0xfffffffc


//--------------------- .nv.constant4             --------------------------
	.section	.nv.constant4,"a",@progbits
	.align	8
	.align		8
.nv.constant4:
        /*0000*/ 	.dword	_ZN34_INTERNAL_89453154_4_k_cu__Z4testv4cuda3std3__45__cpo5beginE
	.align		8
        /*0008*/ 	.dword	_ZN34_INTERNAL_89453154_4_k_cu__Z4testv4cuda3std3__45__cpo3endE
	.align		8
        /*0010*/ 	.dword	_ZN34_INTERNAL_89453154_4_k_cu__Z4testv4cuda3std3__45__cpo6cbeginE
	.align		8
        /*0018*/ 	.dword	_ZN34_INTERNAL_89453154_4_k_cu__Z4testv4cuda3std3__45__cpo4cendE
	.align		8
        /*0020*/ 	.dword	_ZN34_INTERNAL_89453154_4_k_cu__Z4testv4cuda3std3__45__cpo6rbeginE
	.align		8
        /*0028*/ 	.dword	_ZN34_INTERNAL_89453154_4_k_cu__Z4testv4cuda3std3__45__cpo4rendE
	.align		8
        /*0030*/ 	.dword	_ZN34_INTERNAL_89453154_4_k_cu__Z4testv4cuda3std3__45__cpo7crbeginE
	.align		8
        /*0038*/ 	.dword	_ZN34_INTERNAL_89453154_4_k_cu__Z4testv4cuda3std3__45__cpo5crendE
	.align		8
        /*0040*/ 	.dword	_ZN34_INTERNAL_89453154_4_k_cu__Z4testv4cuda3std3__436_GLOBAL__N__89453154_4_k_cu__Z4testv6ignoreE
	.align		8
        /*0048*/ 	.dword	_ZN34_INTERNAL_89453154_4_k_cu__Z4testv4cuda3std3__419piecewise_constructE
	.align		8
        /*0050*/ 	.dword	_ZN34_INTERNAL_89453154_4_k_cu__Z4testv4cuda3std3__48in_placeE
	.align		8
        /*0058*/ 	.dword	_ZN34_INTERNAL_89453154_4_k_cu__Z4testv4cuda3std3__420unreachable_sentinelE
	.align		8
        /*0060*/ 	.dword	_ZN34_INTERNAL_89453154_4_k_cu__Z4testv4cuda3std3__47nulloptE
	.align		8
        /*0068*/ 	.dword	_ZN34_INTERNAL_89453154_4_k_cu__Z4testv4cuda3std3__48unexpectE
	.align		8
        /*0070*/ 	.dword	_ZN34_INTERNAL_89453154_4_k_cu__Z4testv4cuda3std6ranges3__45__cpo4swapE
	.align		8
        /*0078*/ 	.dword	_ZN34_INTERNAL_89453154_4_k_cu__Z4testv4cuda3std6ranges3__45__cpo9iter_moveE
	.align		8
        /*0080*/ 	.dword	_ZN34_INTERNAL_89453154_4_k_cu__Z4testv4cuda3std6ranges3__45__cpo5beginE
	.align		8
        /*0088*/ 	.dword	_ZN34_INTERNAL_89453154_4_k_cu__Z4testv4cuda3std6ranges3__45__cpo3endE
	.align		8
        /*0090*/ 	.dword	_ZN34_INTERNAL_89453154_4_k_cu__Z4testv4cuda3std6ranges3__45__cpo6cbeginE
	.align		8
        /*0098*/ 	.dword	_ZN34_INTERNAL_89453154_4_k_cu__Z4testv4cuda3std6ranges3__45__cpo4cendE
	.align		8
        /*00a0*/ 	.dword	_ZN34_INTERNAL_89453154_4_k_cu__Z4testv4cuda3std6ranges3__45__cpo7advanceE
	.align		8
        /*00a8*/ 	.dword	_ZN34_INTERNAL_89453154_4_k_cu__Z4testv4cuda3std6ranges3__45__cpo9iter_swapE
	.align		8
        /*00b0*/ 	.dword	_ZN34_INTERNAL_89453154_4_k_cu__Z4testv4cuda3std6ranges3__45__cpo4nextE
	.align		8
        /*00b8*/ 	.dword	_ZN34_INTERNAL_89453154_4_k_cu__Z4testv4cuda3std6ranges3__45__cpo4prevE
	.align		8
        /*00c0*/ 	.dword	_ZN34_INTERNAL_89453154_4_k_cu__Z4testv4cuda3std6ranges3__45__cpo4dataE
	.align		8
        /*00c8*/ 	.dword	_ZN34_INTERNAL_89453154_4_k_cu__Z4testv4cuda3std6ranges3__45__cpo5cdataE
	.align		8
        /*00d0*/ 	.dword	_ZN34_INTERNAL_89453154_4_k_cu__Z4testv4cuda3std6ranges3__45__cpo4sizeE
	.align		8
        /*00d8*/ 	.dword	_ZN34_INTERNAL_89453154_4_k_cu__Z4testv4cuda3std6ranges3__45__cpo5ssizeE
	.align		8
        /*00e0*/ 	.dword	_ZN34_INTERNAL_89453154_4_k_cu__Z4testv4cuda3std6ranges3__45__cpo8distanceE
	.align		8
        /*00e8*/ 	.dword	_ZN34_INTERNAL_89453154_4_k_cu__Z4testv6thrust24THRUST_300001_SM_1000_NS8cuda_cub3parE
	.align		8
        /*00f0*/ 	.dword	_ZN34_INTERNAL_89453154_4_k_cu__Z4testv6thrust24THRUST_300001_SM_1000_NS8cuda_cub10par_nosyncE
	.align		8
        /*00f8*/ 	.dword	_ZN34_INTERNAL_89453154_4_k_cu__Z4testv6thrust24THRUST_300001_SM_1000_NS6system6detail10sequential3seqE
	.align		8
        /*0100*/ 	.dword	_ZN34_INTERNAL_89453154_4_k_cu__Z4testv6thrust24THRUST_300001_SM_1000_NS6system3cpp3parE
	.align		8
        /*0108*/ 	.dword	_ZN34_INTERNAL_89453154_4_k_cu__Z4testv6thrust24THRUST_300001_SM_1000_NS12placeholders2_1E
	.align		8
        /*0110*/ 	.dword	_ZN34_INTERNAL_89453154_4_k_cu__Z4testv6thrust24THRUST_300001_SM_1000_NS12placeholders2_2E
	.align		8
        /*0118*/ 	.dword	_ZN34_INTERNAL_89453154_4_k_cu__Z4testv6thrust24THRUST_300001_SM_1000_NS12placeholders2_3E
	.align		8
        /*0120*/ 	.dword	_ZN34_INTERNAL_89453154_4_k_cu__Z4testv6thrust24THRUST_300001_SM_1000_NS12placeholders2_4E
	.align		8
        /*0128*/ 	.dword	_ZN34_INTERNAL_89453154_4_k_cu__Z4testv6thrust24THRUST_300001_SM_1000_NS12placeholders2_5E
	.align		8
        /*0130*/ 	.dword	_ZN34_INTERNAL_89453154_4_k_cu__Z4testv6thrust24THRUST_300001_SM_1000_NS12placeholders2_6E
	.align		8
        /*0138*/ 	.dword	_ZN34_INTERNAL_89453154_4_k_cu__Z4testv6thrust24THRUST_300001_SM_1000_NS12placeholders2_7E
	.align		8
        /*0140*/ 	.dword	_ZN34_INTERNAL_89453154_4_k_cu__Z4testv6thrust24THRUST_300001_SM_1000_NS12placeholders2_8E
	.align		8
        /*0148*/ 	.dword	_ZN34_INTERNAL_89453154_4_k_cu__Z4testv6thrust24THRUST_300001_SM_1000_NS12placeholders2_9E
	.align		8
        /*0150*/ 	.dword	_ZN34_INTERNAL_89453154_4_k_cu__Z4testv6thrust24THRUST_300001_SM_1000_NS12placeholders3_10E
	.align		8
        /*0158*/ 	.dword	_ZN34_INTERNAL_89453154_4_k_cu__Z4testv6thrust24THRUST_300001_SM_1000_NS3seqE
	.align		8
        /*0160*/ 	.dword	_ZN34_INTERNAL_89453154_4_k_cu__Z4testv6thrust24THRUST_300001_SM_1000_NS6deviceE


//--------------------- .text._ZN3cub18CUB_300001_SM_10006detail8for_each13static_kernelINS2_12policy_hub_t12policy_500_tEiN6thrust24THRUST_300001_SM_1000_NS8cuda_cub20__uninitialized_fill7functorINS7_10device_ptrI3IntEESC_EEEEvT0_T1_ --------------------------
	.section	.text._ZN3cub18CUB_300001_SM_10006detail8for_each13static_kernelINS2_12policy_hub_t12policy_500_tEiN6thrust24THRUST_300001_SM_1000_NS8cuda_cub20__uninitialized_fill7functorINS7_10device_ptrI3IntEESC_EEEEvT0_T1_,"ax",@progbits
	.align	128
        .global         _ZN3cub18CUB_300001_SM_10006detail8for_each13static_kernelINS2_12policy_hub_t12policy_500_tEiN6thrust24THRUST_300001_SM_1000_NS8cuda_cub20__uninitialized_fill7functorINS7_10device_ptrI3IntEESC_EEEEvT0_T1_
        .type           _ZN3cub18CUB_300001_SM_10006detail8for_each13static_kernelINS2_12policy_hub_t12policy_500_tEiN6thrust24THRUST_300001_SM_1000_NS8cuda_cub20__uninitialized_fill7functorINS7_10device_ptrI3IntEESC_EEEEvT0_T1_,@function
        .size           _ZN3cub18CUB_300001_SM_10006detail8for_each13static_kernelINS2_12policy_hub_t12policy_500_tEiN6thrust24THRUST_300001_SM_1000_NS8cuda_cub20__uninitialized_fill7functorINS7_10device_ptrI3IntEESC_EEEEvT0_T1_,(.L_x_3 - _ZN3cub18CUB_300001_SM_10006detail8for_each13static_kernelINS2_12policy_hub_t12policy_500_tEiN6thrust24THRUST_300001_SM_1000_NS8cuda_cub20__uninitialized_fill7functorINS7_10device_ptrI3IntEESC_EEEEvT0_T1_)
        .other          _ZN3cub18CUB_300001_SM_10006detail8for_each13static_kernelINS2_12policy_hub_t12policy_500_tEiN6thrust24THRUST_300001_SM_1000_NS8cuda_cub20__uninitialized_fill7functorINS7_10device_ptrI3IntEESC_EEEEvT0_T1_,@"STO_CUDA_ENTRY STV_DEFAULT"
_ZN3cub18CUB_300001_SM_10006detail8for_each13static_kernelINS2_12policy_hub_t12policy_500_tEiN6thrust24THRUST_300001_SM_1000_NS8cuda_cub20__uninitialized_fill7functorINS7_10device_ptrI3IntEESC_EEEEvT0_T1_:
.text._ZN3cub18CUB_300001_SM_10006detail8for_each13static_kernelINS2_12policy_hub_t12policy_500_tEiN6thrust24THRUST_300001_SM_1000_NS8cuda_cub20__uninitialized_fill7functorINS7_10device_ptrI3IntEESC_EEEEvT0_T1_:
[----:B------:R-:W-:Y:S01]  /*0000*/  LDC R1, c[0x0][0x37c] ;  /* 0x0000df00ff017b82 */ /* 0x000fe20000000800 */
[----:B------:R-:W0:Y:S07]  /*0010*/  S2R R4, SR_CTAID.X ;  /* 0x0000000000047919 */ /* 0x000e2e0000002500 */
[----:B------:R-:W0:Y:S01]  /*0020*/  LDC R3, c[0x0][0x380] ;  /* 0x0000e000ff037b82 */ /* 0x000e220000000800 */
[----:B------:R-:W1:Y:S01]  /*0030*/  LDCU.64 UR4, c[0x0][0x358] ;  /* 0x00006b00ff0477ac */ /* 0x000e620008000a00 */
[----:B0-----:R-:W-:-:S05]  /*0040*/  IMAD R0, R4, -0x200, R3 ;  /* 0xfffffe0004007824 */ /* 0x001fca00078e0203 */
[----:B------:R-:W-:-:S13]  /*0050*/  ISETP.GE.AND P0, PT, R0, 0x200, PT ;  /* 0x000002000000780c */ /* 0x000fda0003f06270 */
[----:B-1----:R-:W-:Y:S05]  /*0060*/  @!P0 BRA `(.L_x_0) ;  /* 0x0000000000208947 */ /* 0x002fea0003800000 */
[----:B------:R-:W0:Y:S01]  /*0070*/  S2R R5, SR_TID.X ;  /* 0x0000000000057919 */ /* 0x000e220000002100 */
[----:B------:R-:W1:Y:S08]  /*0080*/  LDC.64 R2, c[0x0][0x388] ;  /* 0x0000e200ff027b82 */ /* 0x000e700000000a00 */
[----:B------:R-:W2:Y:S01]  /*0090*/  LDC R7, c[0x0][0x390] ;  /* 0x0000e400ff077b82 */ /* 0x000ea20000000800 */
[----:B0-----:R-:W-:-:S05]  /*00a0*/  LEA R5, R4, R5, 0x9 ;  /* 0x0000000504057211 */ /* 0x001fca00078e48ff */
[----:B-1----:R-:W-:-:S05]  /*00b0*/  IMAD.WIDE.U32 R2, R5, 0x4, R2 ;  /* 0x0000000405027825 */ /* 0x002fca00078e0002 */
[----:B--2---:R-:W-:Y:S04]  /*00c0*/  STG.E desc[UR4][R2.64], R7 ;  /* 0x0000000702007986 */ /* 0x004fe8000c101904 */
[----:B------:R-:W-:Y:S01]  /*00d0*/  STG.E desc[UR4][R2.64+0x400], R7 ;  /* 0x0004000702007986 */ /* 0x000fe2000c101904 */
[----:B------:R-:W-:Y:S05]  /*00e0*/  EXIT ;  /* 0x000000000000794d */ /* 0x000fea0003800000 */
.L_x_0:
[----:B------:R-:W0:Y:S02]  /*00f0*/  S2R R7, SR_TID.X ;  /* 0x0000000000077919 */ /* 0x000e240000002100 */
[C---:B0-----:R-:W-:Y:S02]  /*0100*/  ISETP.GE.AND P0, PT, R7.reuse, R0, PT ;  /* 0x000000000700720c */ /* 0x041fe40003f06270 */
[----:B------:R-:W-:-:S04]  /*0110*/  IADD3 R5, PT, PT, R7, 0x100, RZ ;  /* 0x0000010007057810 */ /* 0x000fc80007ffe0ff */
[----:B------:R-:W-:-:S07]  /*0120*/  ISETP.GE.AND P1, PT, R5, R0, PT ;  /* 0x000000000500720c */ /* 0x000fce0003f26270 */
[----:B------:R-:W0:Y:S01]  /*0130*/  @!P0 LDC.64 R2, c[0x0][0x388] ;  /* 0x0000e200ff028b82 */ /* 0x000e220000000a00 */
[----:B------:R-:W-:-:S07]  /*0140*/  @!P0 LEA R9, R4, R7, 0x9 ;  /* 0x0000000704098211 */ /* 0x000fce00078e48ff */
[----:B------:R-:W1:Y:S01]  /*0150*/  @!P0 LDC R11, c[0x0][0x390] ;  /* 0x0000e400ff0b8b82 */ /* 0x000e620000000800 */
[----:B0-----:R-:W-:-:S05]  /*0160*/  @!P0 IMAD.WIDE.U32 R2, R9, 0x4, R2 ;  /* 0x0000000409028825 */ /* 0x001fca00078e0002 */
[----:B-1----:R0:W-:Y:S01]  /*0170*/  @!P0 STG.E desc[UR4][R2.64], R11 ;  /* 0x0000000b02008986 */ /* 0x0021e2000c101904 */
[----:B------:R-:W-:Y:S05]  /*0180*/  @P1 EXIT ;  /* 0x000000000000194d */ /* 0x000fea0003800000 */
[----:B0-----:R-:W0:Y:S01]  /*0190*/  LDC.64 R2, c[0x0][0x388] ;  /* 0x0000e200ff027b82 */ /* 0x001e220000000a00 */
[----:B------:R-:W-:-:S07]  /*01a0*/  LEA R7, R4, R7, 0x9 ;  /* 0x0000000704077211 */ /* 0x000fce00078e48ff */
[----:B------:R-:W1:Y:S01]  /*01b0*/  LDC R5, c[0x0][0x390] ;  /* 0x0000e400ff057b82 */ /* 0x000e620000000800 */
[----:B0-----:R-:W-:-:S05]  /*01c0*/  IMAD.WIDE.U32 R2, R7, 0x4, R2 ;  /* 0x0000000407027825 */ /* 0x001fca00078e0002 */
[----:B-1----:R-:W-:Y:S01]  /*01d0*/  STG.E desc[UR4][R2.64+0x400], R5 ;  /* 0x0004000502007986 */ /* 0x002fe2000c101904 */
[----:B------:R-:W-:Y:S05]  /*01e0*/  EXIT ;  /* 0x000000000000794d */ /* 0x000fea0003800000 */
.L_x_1:
[----:B------:R-:W-:-:S00]  /*01f0*/  BRA `(.L_x_1) ;  /* 0xfffffffc00fc7947 */ /* 0x000fc0000383ffff */
[----:B------:R-:W-:-:S00]  /*0200*/  NOP ;  /* 0x0000000000007918 */ /* 0x000fc00000000000 */
[----:B------:R-:W-:-:S00]  /*0210*/  NOP ;  /* 0x0000000000007918 */ /* 0x000fc00000000000 */
[----:B------:R-:W-:-:S00]  /*0220*/  NOP ;  /* 0x0000000000007918 */ /* 0x000fc00000000000 */
[----:B------:R-:W-:-:S00]  /*0230*/  NOP ;  /* 0x0000000000007918 */ /* 0x000fc00000000000 */
[----:B------:R-:W-:-:S00]  /*0240*/  NOP ;  /* 0x0000000000007918 */ /* 0x000fc00000000000 */
[----:B------:R-:W-:-:S00]  /*0250*/  NOP ;  /* 0x0000000000007918 */ /* 0x000fc00000000000 */
[----:B------:R-:W-:-:S00]  /*0260*/  NOP ;  /* 0x0000000000007918 */ /* 0x000fc00000000000 */
[----:B------:R-:W-:-:S00]  /*0270*/  NOP ;  /* 0x0000000000007918 */ /* 0x000fc00000000000 */
.L_x_3:


//--------------------- .text._ZN3cub18CUB_300001_SM_10006detail11EmptyKernelIvEEvv --------------------------
	.section	.text._ZN3cub18CUB_300001_SM_10006detail11EmptyKernelIvEEvv,"ax",@progbits
	.align	128
        .global         _ZN3cub18CUB_300001_SM_10006detail11EmptyKernelIvEEvv
        .type           _ZN3cub18CUB_300001_SM_10006detail11EmptyKernelIvEEvv,@function
        .size           _ZN3cub18CUB_300001_SM_10006detail11EmptyKernelIvEEvv,(.L_x_4 - _ZN3cub18CUB_300001_SM_10006detail11EmptyKernelIvEEvv)
        .other          _ZN3cub18CUB_300001_SM_10006detail11EmptyKernelIvEEvv,@"STO_CUDA_ENTRY STV_DEFAULT"
_ZN3cub18CUB_300001_SM_10006detail11EmptyKernelIvEEvv:
.text._ZN3cub18CUB_300001_SM_10006detail11EmptyKernelIvEEvv:
[----:B------:R-:W-:Y:S01]  /*0000*/  LDC R1, c[0x0][0x37c] ;  /* 0x0000df00ff017b82 */ /* 0x000fe20000000800 */
[----:B------:R-:W-:Y:S05]  /*0010*/  EXIT ;  /* 0x000000000000794d */ /* 0x000fea0003800000 */
.L_x_2:
        /* <DEDUP_REMOVED lines=14> */
.L_x_4:


//--------------------- .nv.shared.reserved.0     --------------------------
	.section	.nv.shared.reserved.0,"aw",@nobits
	.weak		__nv_reservedSMEM_offset_0_alias
	.size		__nv_reservedSMEM_offset_0_alias, 0, 64
	.other		__nv_reservedSMEM_offset_0_alias,@"STO_CUDA_RESERVED_SHARED STV_DEFAULT"
__nv_reservedSMEM_offset_0_alias:
	.zero		0
	.zero		64


//--------------------- .nv.global                --------------------------
	.section	.nv.global,"aw",@nobits
.nv.global:
	.type		_ZN34_INTERNAL_89453154_4_k_cu__Z4testv6thrust24THRUST_300001_SM_1000_NS12placeholders2_8E,@object
	.size		_ZN34_INTERNAL_89453154_4_k_cu__Z4testv6thrust24THRUST_300001_SM_1000_NS12placeholders2_8E,(_ZN34_INTERNAL_89453154_4_k_cu__Z4testv4cuda3std3__436_GLOBAL__N__89453154_4_k_cu__Z4testv6ignoreE - _ZN34_INTERNAL_89453154_4_k_cu__Z4testv6thrust24THRUST_300001_SM_1000_NS12placeholders2_8E)
_ZN34_INTERNAL_89453154_4_k_cu__Z4testv6thrust24THRUST_300001_SM_1000_NS12placeholders2_8E:
	.zero		1
	.type		_ZN34_INTERNAL_89453154_4_k_cu__Z4testv4cuda3std3__436_GLOBAL__N__89453154_4_k_cu__Z4testv6ignoreE,@object
	.size		_ZN34_INTERNAL_89453154_4_k_cu__Z4testv4cuda3std3__436_GLOBAL__N__89453154_4_k_cu__Z4testv6ignoreE,(_ZN34_INTERNAL_89453154_4_k_cu__Z4testv4cuda3std6ranges3__45__cpo4dataE - _ZN34_INTERNAL_89453154_4_k_cu__Z4testv4cuda3std3__436_GLOBAL__N__89453154_4_k_cu__Z4testv6ignoreE)
_ZN34_INTERNAL_89453154_4_k_cu__Z4testv4cuda3std3__436_GLOBAL__N__89453154_4_k_cu__Z4testv6ignoreE:
	.zero		1
	.type		_ZN34_INTERNAL_89453154_4_k_cu__Z4testv4cuda3std6ranges3__45__cpo4dataE,@object
	.size		_ZN34_INTERNAL_89453154_4_k_cu__Z4testv4cuda3std6ranges3__45__cpo4dataE,(_ZN34_INTERNAL_89453154_4_k_cu__Z4testv6thrust24THRUST_300001_SM_1000_NS6system3cpp3parE - _ZN34_INTERNAL_89453154_4_k_cu__Z4testv4cuda3std6ranges3__45__cpo4dataE)
_ZN34_INTERNAL_89453154_4_k_cu__Z4testv4cuda3std6ranges3__45__cpo4dataE:
	.zero		1
	.type		_ZN34_INTERNAL_89453154_4_k_cu__Z4testv6thrust24THRUST_300001_SM_1000_NS6system3cpp3parE,@object
	.size		_ZN34_INTERNAL_89453154_4_k_cu__Z4testv6thrust24THRUST_300001_SM_1000_NS6system3cpp3parE,(_ZN34_INTERNAL_89453154_4_k_cu__Z4testv4cuda3std3__45__cpo5beginE - _ZN34_INTERNAL_89453154_4_k_cu__Z4testv6thrust24THRUST_300001_SM_1000_NS6system3cpp3parE)
_ZN34_INTERNAL_89453154_4_k_cu__Z4testv6thrust24THRUST_300001_SM_1000_NS6system3cpp3parE:
	.zero		1
	.type		_ZN34_INTERNAL_89453154_4_k_cu__Z4testv4cuda3std3__45__cpo5beginE,@object
	.size		_ZN34_INTERNAL_89453154_4_k_cu__Z4testv4cuda3std3__45__cpo5beginE,(_ZN34_INTERNAL_89453154_4_k_cu__Z4testv4cuda3std6ranges3__45__cpo5beginE - _ZN34_INTERNAL_89453154_4_k_cu__Z4testv4cuda3std3__45__cpo5beginE)
_ZN34_INTERNAL_89453154_4_k_cu__Z4testv4cuda3std3__45__cpo5beginE:
	.zero		1
	.type		_ZN34_INTERNAL_89453154_4_k_cu__Z4testv4cuda3std6ranges3__45__cpo5beginE,@object
	.size		_ZN34_INTERNAL_89453154_4_k_cu__Z4testv4cuda3std6ranges3__45__cpo5beginE,(_ZN34_INTERNAL_89453154_4_k_cu__Z4testv6thrust24THRUST_300001_SM_1000_NS6deviceE - _ZN34_INTERNAL_89453154_4_k_cu__Z4testv4cuda3std6ranges3__45__cpo5beginE)
_ZN34_INTERNAL_89453154_4_k_cu__Z4testv4cuda3std6ranges3__45__cpo5beginE:
	.zero		1
	.type		_ZN34_INTERNAL_89453154_4_k_cu__Z4testv6thrust24THRUST_300001_SM_1000_NS6deviceE,@object
	.size		_ZN34_INTERNAL_89453154_4_k_cu__Z4testv6thrust24THRUST_300001_SM_1000_NS6deviceE,(_ZN34_INTERNAL_89453154_4_k_cu__Z4testv4cuda3std3__47nulloptE - _ZN34_INTERNAL_89453154_4_k_cu__Z4testv6thrust24THRUST_300001_SM_1000_NS6deviceE)
_ZN34_INTERNAL_89453154_4_k_cu__Z4testv6thrust24THRUST_300001_SM_1000_NS6deviceE:
	.zero		1
	.type		_ZN34_INTERNAL_89453154_4_k_cu__Z4testv4cuda3std3__47nulloptE,@object
	.size		_ZN34_INTERNAL_89453154_4_k_cu__Z4testv4cuda3std3__47nulloptE,(_ZN34_INTERNAL_89453154_4_k_cu__Z4testv4cuda3std6ranges3__45__cpo8distanceE - _ZN34_INTERNAL_89453154_4_k_cu__Z4testv4cuda3std3__47nulloptE)
_ZN34_INTERNAL_89453154_4_k_cu__Z4testv4cuda3std3__47nulloptE:
	.zero		1
	.type		_ZN34_INTERNAL_89453154_4_k_cu__Z4testv4cuda3std6ranges3__45__cpo8distanceE,@object
	.size		_ZN34_INTERNAL_89453154_4_k_cu__Z4testv4cuda3std6ranges3__45__cpo8distanceE,(_ZN34_INTERNAL_89453154_4_k_cu__Z4testv6thrust24THRUST_300001_SM_1000_NS12placeholders2_4E - _ZN34_INTERNAL_89453154_4_k_cu__Z4testv4cuda3std6ranges3__45__cpo8distanceE)
_ZN34_INTERNAL_89453154_4_k_cu__Z4testv4cuda3std6ranges3__45__cpo8distanceE:
	.zero		1
	.type		_ZN34_INTERNAL_89453154_4_k_cu__Z4testv6thrust24THRUST_300001_SM_1000_NS12placeholders2_4E,@object
	.size		_ZN34_INTERNAL_89453154_4_k_cu__Z4testv6thrust24THRUST_300001_SM_1000_NS12placeholders2_4E,(_ZN34_INTERNAL_89453154_4_k_cu__Z4testv4cuda3std3__45__cpo6rbeginE - _ZN34_INTERNAL_89453154_4_k_cu__Z4testv6thrust24THRUST_300001_SM_1000_NS12placeholders2_4E)
_ZN34_INTERNAL_89453154_4_k_cu__Z4testv6thrust24THRUST_300001_SM_1000_NS12placeholders2_4E:
	.zero		1
	.type		_ZN34_INTERNAL_89453154_4_k_cu__Z4testv4cuda3std3__45__cpo6rbeginE,@object
	.size		_ZN34_INTERNAL_89453154_4_k_cu__Z4testv4cuda3std3__45__cpo6rbeginE,(_ZN34_INTERNAL_89453154_4_k_cu__Z4testv4cuda3std6ranges3__45__cpo7advanceE - _ZN34_INTERNAL_89453154_4_k_cu__Z4testv4cuda3std3__45__cpo6rbeginE)
_ZN34_INTERNAL_89453154_4_k_cu__Z4testv4cuda3std3__45__cpo6rbeginE:
	.zero		1
	.type		_ZN34_INTERNAL_89453154_4_k_cu__Z4testv4cuda3std6ranges3__45__cpo7advanceE,@object
	.size		_ZN34_INTERNAL_89453154_4_k_cu__Z4testv4cuda3std6ranges3__45__cpo7advanceE,(_ZN34_INTERNAL_89453154_4_k_cu__Z4testv6thrust24THRUST_300001_SM_1000_NS12placeholders3_10E - _ZN34_INTERNAL_89453154_4_k_cu__Z4testv4cuda3std6ranges3__45__cpo7advanceE)
_ZN34_INTERNAL_89453154_4_k_cu__Z4testv4cuda3std6ranges3__45__cpo7advanceE:
	.zero		1
	.type		_ZN34_INTERNAL_89453154_4_k_cu__Z4testv6thrust24THRUST_300001_SM_1000_NS12placeholders3_10E,@object
	.size		_ZN34_INTERNAL_89453154_4_k_cu__Z4testv6thrust24THRUST_300001_SM_1000_NS12placeholders3_10E,(_ZN34_INTERNAL_89453154_4_k_cu__Z4testv4cuda3std3__48in_placeE - _ZN34_INTERNAL_89453154_4_k_cu__Z4testv6thrust24THRUST_300001_SM_1000_NS12placeholders3_10E)
_ZN34_INTERNAL_89453154_4_k_cu__Z4testv6thrust24THRUST_300001_SM_1000_NS12placeholders3_10E:
	.zero		1
	.type		_ZN34_INTERNAL_89453154_4_k_cu__Z4testv4cuda3std3__48in_placeE,@object
	.size		_ZN34_INTERNAL_89453154_4_k_cu__Z4testv4cuda3std3__48in_placeE,(_ZN34_INTERNAL_89453154_4_k_cu__Z4testv4cuda3std6ranges3__45__cpo4sizeE - _ZN34_INTERNAL_89453154_4_k_cu__Z4testv4cuda3std3__48in_placeE)
_ZN34_INTERNAL_89453154_4_k_cu__Z4testv4cuda3std3__48in_placeE:
	.zero		1
	.type		_ZN34_INTERNAL_89453154_4_k_cu__Z4testv4cuda3std6ranges3__45__cpo4sizeE,@object
	.size		_ZN34_INTERNAL_89453154_4_k_cu__Z4testv4cuda3std6ranges3__45__cpo4sizeE,(_ZN34_INTERNAL_89453154_4_k_cu__Z4testv6thrust24THRUST_300001_SM_1000_NS12placeholders2_2E - _ZN34_INTERNAL_89453154_4_k_cu__Z4testv4cuda3std6ranges3__45__cpo4sizeE)
_ZN34_INTERNAL_89453154_4_k_cu__Z4testv4cuda3std6ranges3__45__cpo4sizeE:
	.zero		1
	.type		_ZN34_INTERNAL_89453154_4_k_cu__Z4testv6thrust24THRUST_300001_SM_1000_NS12placeholders2_2E,@object
	.size		_ZN34_INTERNAL_89453154_4_k_cu__Z4testv6thrust24THRUST_300001_SM_1000_NS12placeholders2_2E,(_ZN34_INTERNAL_89453154_4_k_cu__Z4testv4cuda3std3__45__cpo6cbeginE - _ZN34_INTERNAL_89453154_4_k_cu__Z4testv6thrust24THRUST_300001_SM_1000_NS12placeholders2_2E)
_ZN34_INTERNAL_89453154_4_k_cu__Z4testv6thrust24THRUST_300001_SM_1000_NS12placeholders2_2E:
	.zero		1
	.type		_ZN34_INTERNAL_89453154_4_k_cu__Z4testv4cuda3std3__45__cpo6cbeginE,@object
	.size		_ZN34_INTERNAL_89453154_4_k_cu__Z4testv4cuda3std3__45__cpo6cbeginE,(_ZN34_INTERNAL_89453154_4_k_cu__Z4testv4cuda3std6ranges3__45__cpo6cbeginE - _ZN34_INTERNAL_89453154_4_k_cu__Z4testv4cuda3std3__45__cpo6cbeginE)
_ZN34_INTERNAL_89453154_4_k_cu__Z4testv4cuda3std3__45__cpo6cbeginE:
	.zero		1
	.type		_ZN34_INTERNAL_89453154_4_k_cu__Z4testv4cuda3std6ranges3__45__cpo6cbeginE,@object
	.size		_ZN34_INTERNAL_89453154_4_k_cu__Z4testv4cuda3std6ranges3__45__cpo6cbeginE,(_ZN34_INTERNAL_89453154_4_k_cu__Z4testv6thrust24THRUST_300001_SM_1000_NS12placeholders2_6E - _ZN34_INTERNAL_89453154_4_k_cu__Z4testv4cuda3std6ranges3__45__cpo6cbeginE)
_ZN34_INTERNAL_89453154_4_k_cu__Z4testv4cuda3std6ranges3__45__cpo6cbeginE:
	.zero		1
	.type		_ZN34_INTERNAL_89453154_4_k_cu__Z4testv6thrust24THRUST_300001_SM_1000_NS12placeholders2_6E,@object
	.size		_ZN34_INTERNAL_89453154_4_k_cu__Z4testv6thrust24THRUST_300001_SM_1000_NS12placeholders2_6E,(_ZN34_INTERNAL_89453154_4_k_cu__Z4testv4cuda3std3__45__cpo7crbeginE - _ZN34_INTERNAL_89453154_4_k_cu__Z4testv6thrust24THRUST_300001_SM_1000_NS12placeholders2_6E)
_ZN34_INTERNAL_89453154_4_k_cu__Z4testv6thrust24THRUST_300001_SM_1000_NS12placeholders2_6E:
	.zero		1
	.type		_ZN34_INTERNAL_89453154_4_k_cu__Z4testv4cuda3std3__45__cpo7crbeginE,@object
	.size		_ZN34_INTERNAL_89453154_4_k_cu__Z4testv4cuda3std3__45__cpo7crbeginE,(_ZN34_INTERNAL_89453154_4_k_cu__Z4testv4cuda3std6ranges3__45__cpo4nextE - _ZN34_INTERNAL_89453154_4_k_cu__Z4testv4cuda3std3__45__cpo7crbeginE)
_ZN34_INTERNAL_89453154_4_k_cu__Z4testv4cuda3std3__45__cpo7crbeginE:
	.zero		1
	.type		_ZN34_INTERNAL_89453154_4_k_cu__Z4testv4cuda3std6ranges3__45__cpo4nextE,@object
	.size		_ZN34_INTERNAL_89453154_4_k_cu__Z4testv4cuda3std6ranges3__45__cpo4nextE,(_ZN34_INTERNAL_89453154_4_k_cu__Z4testv4cuda3std6ranges3__45__cpo4swapE - _ZN34_INTERNAL_89453154_4_k_cu__Z4testv4cuda3std6ranges3__45__cpo4nextE)
_ZN34_INTERNAL_89453154_4_k_cu__Z4testv4cuda3std6ranges3__45__cpo4nextE:
	.zero		1
	.type		_ZN34_INTERNAL_89453154_4_k_cu__Z4testv4cuda3std6ranges3__45__cpo4swapE,@object
	.size		_ZN34_INTERNAL_89453154_4_k_cu__Z4testv4cuda3std6ranges3__45__cpo4swapE,(_ZN34_INTERNAL_89453154_4_k_cu__Z4testv6thrust24THRUST_300001_SM_1000_NS8cuda_cub10par_nosyncE - _ZN34_INTERNAL_89453154_4_k_cu__Z4testv4cuda3std6ranges3__45__cpo4swapE)
_ZN34_INTERNAL_89453154_4_k_cu__Z4testv4cuda3std6ranges3__45__cpo4swapE:
	.zero		1
	.type		_ZN34_INTERNAL_89453154_4_k_cu__Z4testv6thrust24THRUST_300001_SM_1000_NS8cuda_cub10par_nosyncE,@object
	.size		_ZN34_INTERNAL_89453154_4_k_cu__Z4testv6thrust24THRUST_300001_SM_1000_NS8cuda_cub10par_nosyncE,(_ZN34_INTERNAL_89453154_4_k_cu__Z4testv6thrust24THRUST_300001_SM_1000_NS3seqE - _ZN34_INTERNAL_89453154_4_k_cu__Z4testv6thrust24THRUST_300001_SM_1000_NS8cuda_cub10par_nosyncE)
_ZN34_INTERNAL_89453154_4_k_cu__Z4testv6thrust24THRUST_300001_SM_1000_NS8cuda_cub10par_nosyncE:
	.zero		1
	.type		_ZN34_INTERNAL_89453154_4_k_cu__Z4testv6thrust24THRUST_300001_SM_1000_NS3seqE,@object
	.size		_ZN34_INTERNAL_89453154_4_k_cu__Z4testv6thrust24THRUST_300001_SM_1000_NS3seqE,(_ZN34_INTERNAL_89453154_4_k_cu__Z4testv4cuda3std3__420unreachable_sentinelE - _ZN34_INTERNAL_89453154_4_k_cu__Z4testv6thrust24THRUST_300001_SM_1000_NS3seqE)
_ZN34_INTERNAL_89453154_4_k_cu__Z4testv6thrust24THRUST_300001_SM_1000_NS3seqE:
	.zero		1
	.type		_ZN34_INTERNAL_89453154_4_k_cu__Z4testv4cuda3std3__420unreachable_sentinelE,@object
	.size		_ZN34_INTERNAL_89453154_4_k_cu__Z4testv4cuda3std3__420unreachable_sentinelE,(_ZN34_INTERNAL_89453154_4_k_cu__Z4testv4cuda3std6ranges3__45__cpo5ssizeE - _ZN34_INTERNAL_89453154_4_k_cu__Z4testv4cuda3std3__420unreachable_sentinelE)
_ZN34_INTERNAL_89453154_4_k_cu__Z4testv4cuda3std3__420unreachable_sentinelE:
	.zero		1
	.type		_ZN34_INTERNAL_89453154_4_k_cu__Z4testv4cuda3std6ranges3__45__cpo5ssizeE,@object
	.size		_ZN34_INTERNAL_89453154_4_k_cu__Z4testv4cuda3std6ranges3__45__cpo5ssizeE,(_ZN34_INTERNAL_89453154_4_k_cu__Z4testv6thrust24THRUST_300001_SM_1000_NS12placeholders2_3E - _ZN34_INTERNAL_89453154_4_k_cu__Z4testv4cuda3std6ranges3__45__cpo5ssizeE)
_ZN34_INTERNAL_89453154_4_k_cu__Z4testv4cuda3std6ranges3__45__cpo5ssizeE:
	.zero		1
	.type		_ZN34_INTERNAL_89453154_4_k_cu__Z4testv6thrust24THRUST_300001_SM_1000_NS12placeholders2_3E,@object
	.size		_ZN34_INTERNAL_89453154_4_k_cu__Z4testv6thrust24THRUST_300001_SM_1000_NS12placeholders2_3E,(_ZN34_INTERNAL_89453154_4_k_cu__Z4testv4cuda3std3__45__cpo4cendE - _ZN34_INTERNAL_89453154_4_k_cu__Z4testv6thrust24THRUST_300001_SM_1000_NS12placeholders2_3E)
_ZN34_INTERNAL_89453154_4_k_cu__Z4testv6thrust24THRUST_300001_SM_1000_NS12placeholders2_3E:
	.zero		1
	.type		_ZN34_INTERNAL_89453154_4_k_cu__Z4testv4cuda3std3__45__cpo4cendE,@object
	.size		_ZN34_INTERNAL_89453154_4_k_cu__Z4testv4cuda3std3__45__cpo4cendE,(_ZN34_INTERNAL_89453154_4_k_cu__Z4testv4cuda3std6ranges3__45__cpo4cendE - _ZN34_INTERNAL_89453154_4_k_cu__Z4testv4cuda3std3__45__cpo4cendE)
_ZN34_INTERNAL_89453154_4_k_cu__Z4testv4cuda3std3__45__cpo4cendE:
	.zero		1
	.type		_ZN34_INTERNAL_89453154_4_k_cu__Z4testv4cuda3std6ranges3__45__cpo4cendE,@object
	.size		_ZN34_INTERNAL_89453154_4_k_cu__Z4testv4cuda3std6ranges3__45__cpo4cendE,(_ZN34_INTERNAL_89453154_4_k_cu__Z4testv6thrust24THRUST_300001_SM_1000_NS12placeholders2_7E - _ZN34_INTERNAL_89453154_4_k_cu__Z4testv4cuda3std6ranges3__45__cpo4cendE)
_ZN34_INTERNAL_89453154_4_k_cu__Z4testv4cuda3std6ranges3__45__cpo4cendE:
	.zero		1
	.type		_ZN34_INTERNAL_89453154_4_k_cu__Z4testv6thrust24THRUST_300001_SM_1000_NS12placeholders2_7E,@object
	.size		_ZN34_INTERNAL_89453154_4_k_cu__Z4testv6thrust24THRUST_300001_SM_1000_NS12placeholders2_7E,(_ZN34_INTERNAL_89453154_4_k_cu__Z4testv4cuda3std3__45__cpo5crendE - _ZN34_INTERNAL_89453154_4_k_cu__Z4testv6thrust24THRUST_300001_SM_1000_NS12placeholders2_7E)
_ZN34_INTERNAL_89453154_4_k_cu__Z4testv6thrust24THRUST_300001_SM_1000_NS12placeholders2_7E:
	.zero		1
	.type		_ZN34_INTERNAL_89453154_4_k_cu__Z4testv4cuda3std3__45__cpo5crendE,@object
	.size		_ZN34_INTERNAL_89453154_4_k_cu__Z4testv4cuda3std3__45__cpo5crendE,(_ZN34_INTERNAL_89453154_4_k_cu__Z4testv4cuda3std6ranges3__45__cpo4prevE - _ZN34_INTERNAL_89453154_4_k_cu__Z4testv4cuda3std3__45__cpo5crendE)
_ZN34_INTERNAL_89453154_4_k_cu__Z4testv4cuda3std3__45__cpo5crendE:
	.zero		1
	.type		_ZN34_INTERNAL_89453154_4_k_cu__Z4testv4cuda3std6ranges3__45__cpo4prevE,@object
	.size		_ZN34_INTERNAL_89453154_4_k_cu__Z4testv4cuda3std6ranges3__45__cpo4prevE,(_ZN34_INTERNAL_89453154_4_k_cu__Z4testv4cuda3std6ranges3__45__cpo9iter_moveE - _ZN34_INTERNAL_89453154_4_k_cu__Z4testv4cuda3std6ranges3__45__cpo4prevE)
_ZN34_INTERNAL_89453154_4_k_cu__Z4testv4cuda3std6ranges3__45__cpo4prevE:
	.zero		1
	.type		_ZN34_INTERNAL_89453154_4_k_cu__Z4testv4cuda3std6ranges3__45__cpo9iter_moveE,@object
	.size		_ZN34_INTERNAL_89453154_4_k_cu__Z4testv4cuda3std6ranges3__45__cpo9iter_moveE,(_ZN34_INTERNAL_89453154_4_k_cu__Z4testv6thrust24THRUST_300001_SM_1000_NS6system6detail10sequential3seqE - _ZN34_INTERNAL_89453154_4_k_cu__Z4testv4cuda3std6ranges3__45__cpo9iter_moveE)
_ZN34_INTERNAL_89453154_4_k_cu__Z4testv4cuda3std6ranges3__45__cpo9iter_moveE:
	.zero		1
	.type		_ZN34_INTERNAL_89453154_4_k_cu__Z4testv6thrust24THRUST_300001_SM_1000_NS6system6detail10sequential3seqE,@object
	.size		_ZN34_INTERNAL_89453154_4_k_cu__Z4testv6thrust24THRUST_300001_SM_1000_NS6system6detail10sequential3seqE,(_ZN34_INTERNAL_89453154_4_k_cu__Z4testv6thrust24THRUST_300001_SM_1000_NS12placeholders2_9E - _ZN34_INTERNAL_89453154_4_k_cu__Z4testv6thrust24THRUST_300001_SM_1000_NS6system6detail10sequential3seqE)
_ZN34_INTERNAL_89453154_4_k_cu__Z4testv6thrust24THRUST_300001_SM_1000_NS6system6detail10sequential3seqE:
	.zero		1
	.type		_ZN34_INTERNAL_89453154_4_k_cu__Z4testv6thrust24THRUST_300001_SM_1000_NS12placeholders2_9E,@object
	.size		_ZN34_INTERNAL_89453154_4_k_cu__Z4testv6thrust24THRUST_300001_SM_1000_NS12placeholders2_9E,(_ZN34_INTERNAL_89453154_4_k_cu__Z4testv4cuda3std3__419piecewise_constructE - _ZN34_INTERNAL_89453154_4_k_cu__Z4testv6thrust24THRUST_300001_SM_1000_NS12placeholders2_9E)
_ZN34_INTERNAL_89453154_4_k_cu__Z4testv6thrust24THRUST_300001_SM_1000_NS12placeholders2_9E:
	.zero		1
	.type		_ZN34_INTERNAL_89453154_4_k_cu__Z4testv4cuda3std3__419piecewise_constructE,@object
	.size		_ZN34_INTERNAL_89453154_4_k_cu__Z4testv4cuda3std3__419piecewise_constructE,(_ZN34_INTERNAL_89453154_4_k_cu__Z4testv4cuda3std6ranges3__45__cpo5cdataE - _ZN34_INTERNAL_89453154_4_k_cu__Z4testv4cuda3std3__419piecewise_constructE)
_ZN34_INTERNAL_89453154_4_k_cu__Z4testv4cuda3std3__419piecewise_constructE:
	.zero		1
	.type		_ZN34_INTERNAL_89453154_4_k_cu__Z4testv4cuda3std6ranges3__45__cpo5cdataE,@object
	.size		_ZN34_INTERNAL_89453154_4_k_cu__Z4testv4cuda3std6ranges3__45__cpo5cdataE,(_ZN34_INTERNAL_89453154_4_k_cu__Z4testv6thrust24THRUST_300001_SM_1000_NS12placeholders2_1E - _ZN34_INTERNAL_89453154_4_k_cu__Z4testv4cuda3std6ranges3__45__cpo5cdataE)
_ZN34_INTERNAL_89453154_4_k_cu__Z4testv4cuda3std6ranges3__45__cpo5cdataE:
	.zero		1
	.type		_ZN34_INTERNAL_89453154_4_k_cu__Z4testv6thrust24THRUST_300001_SM_1000_NS12placeholders2_1E,@object
	.size		_ZN34_INTERNAL_89453154_4_k_cu__Z4testv6thrust24THRUST_300001_SM_1000_NS12placeholders2_1E,(_ZN34_INTERNAL_89453154_4_k_cu__Z4testv4cuda3std3__45__cpo3endE - _ZN34_INTERNAL_89453154_4_k_cu__Z4testv6thrust24THRUST_300001_SM_1000_NS12placeholders2_1E)
_ZN34_INTERNAL_89453154_4_k_cu__Z4testv6thrust24THRUST_300001_SM_1000_NS12placeholders2_1E:
	.zero		1
	.type		_ZN34_INTERNAL_89453154_4_k_cu__Z4testv4cuda3std3__45__cpo3endE,@object
	.size		_ZN34_INTERNAL_89453154_4_k_cu__Z4testv4cuda3std3__45__cpo3endE,(_ZN34_INTERNAL_89453154_4_k_cu__Z4testv4cuda3std6ranges3__45__cpo3endE - _ZN34_INTERNAL_89453154_4_k_cu__Z4testv4cuda3std3__45__cpo3endE)
_ZN34_INTERNAL_89453154_4_k_cu__Z4testv4cuda3std3__45__cpo3endE:
	.zero		1
	.type		_ZN34_INTERNAL_89453154_4_k_cu__Z4testv4cuda3std6ranges3__45__cpo3endE,@object
	.size		_ZN34_INTERNAL_89453154_4_k_cu__Z4testv4cuda3std6ranges3__45__cpo3endE,(_ZN34_INTERNAL_89453154_4_k_cu__Z4testv6thrust24THRUST_300001_SM_1000_NS12placeholders2_5E - _ZN34_INTERNAL_89453154_4_k_cu__Z4testv4cuda3std6ranges3__45__cpo3endE)
_ZN34_INTERNAL_89453154_4_k_cu__Z4testv4cuda3std6ranges3__45__cpo3endE:
	.zero		1
	.type		_ZN34_INTERNAL_89453154_4_k_cu__Z4testv6thrust24THRUST_300001_SM_1000_NS12placeholders2_5E,@object
	.size		_ZN34_INTERNAL_89453154_4_k_cu__Z4testv6thrust24THRUST_300001_SM_1000_NS12placeholders2_5E,(_ZN34_INTERNAL_89453154_4_k_cu__Z4testv4cuda3std3__45__cpo4rendE - _ZN34_INTERNAL_89453154_4_k_cu__Z4testv6thrust24THRUST_300001_SM_1000_NS12placeholders2_5E)
_ZN34_INTERNAL_89453154_4_k_cu__Z4testv6thrust24THRUST_300001_SM_1000_NS12placeholders2_5E:
	.zero		1
	.type		_ZN34_INTERNAL_89453154_4_k_cu__Z4testv4cuda3std3__45__cpo4rendE,@object
	.size		_ZN34_INTERNAL_89453154_4_k_cu__Z4testv4cuda3std3__45__cpo4rendE,(_ZN34_INTERNAL_89453154_4_k_cu__Z4testv4cuda3std6ranges3__45__cpo9iter_swapE - _ZN34_INTERNAL_89453154_4_k_cu__Z4testv4cuda3std3__45__cpo4rendE)
_ZN34_INTERNAL_89453154_4_k_cu__Z4testv4cuda3std3__45__cpo4rendE:
	.zero		1
	.type		_ZN34_INTERNAL_89453154_4_k_cu__Z4testv4cuda3std6ranges3__45__cpo9iter_swapE,@object
	.size		_ZN34_INTERNAL_89453154_4_k_cu__Z4testv4cuda3std6ranges3__45__cpo9iter_swapE,(_ZN34_INTERNAL_89453154_4_k_cu__Z4testv4cuda3std3__48unexpectE - _ZN34_INTERNAL_89453154_4_k_cu__Z4testv4cuda3std6ranges3__45__cpo9iter_swapE)
_ZN34_INTERNAL_89453154_4_k_cu__Z4testv4cuda3std6ranges3__45__cpo9iter_swapE:
	.zero		1
	.type		_ZN34_INTERNAL_89453154_4_k_cu__Z4testv4cuda3std3__48unexpectE,@object
	.size		_ZN34_INTERNAL_89453154_4_k_cu__Z4testv4cuda3std3__48unexpectE,(_ZN34_INTERNAL_89453154_4_k_cu__Z4testv6thrust24THRUST_300001_SM_1000_NS8cuda_cub3parE - _ZN34_INTERNAL_89453154_4_k_cu__Z4testv4cuda3std3__48unexpectE)
_ZN34_INTERNAL_89453154_4_k_cu__Z4testv4cuda3std3__48unexpectE:
	.zero		1
	.type		_ZN34_INTERNAL_89453154_4_k_cu__Z4testv6thrust24THRUST_300001_SM_1000_NS8cuda_cub3parE,@object
	.size		_ZN34_INTERNAL_89453154_4_k_cu__Z4testv6thrust24THRUST_300001_SM_1000_NS8cuda_cub3parE,(.L_29 - _ZN34_INTERNAL_89453154_4_k_cu__Z4testv6thrust24THRUST_300001_SM_1000_NS8cuda_cub3parE)
_ZN34_INTERNAL_89453154_4_k_cu__Z4testv6thrust24THRUST_300001_SM_1000_NS8cuda_cub3parE:
	.zero		1
.L_29:


//--------------------- .nv.constant0._ZN3cub18CUB_300001_SM_10006detail8for_each13static_kernelINS2_12policy_hub_t12policy_500_tEiN6thrust24THRUST_300001_SM_1000_NS8cuda_cub20__uninitialized_fill7functorINS7_10device_ptrI3IntEESC_EEEEvT0_T1_ --------------------------
	.section	.nv.constant0._ZN3cub18CUB_300001_SM_10006detail8for_each13static_kernelINS2_12policy_hub_t12policy_500_tEiN6thrust24THRUST_300001_SM_1000_NS8cuda_cub20__uninitialized_fill7functorINS7_10device_ptrI3IntEESC_EEEEvT0_T1_,"a",@progbits
	.sectionflags	@""
	.align	4
.nv.constant0._ZN3cub18CUB_300001_SM_10006detail8for_each13static_kernelINS2_12policy_hub_t12policy_500_tEiN6thrust24THRUST_300001_SM_1000_NS8cuda_cub20__uninitialized_fill7functorINS7_10device_ptrI3IntEESC_EEEEvT0_T1_:
	.zero		920


//--------------------- .nv.constant0._ZN3cub18CUB_300001_SM_10006detail11EmptyKernelIvEEvv --------------------------
	.section	.nv.constant0._ZN3cub18CUB_300001_SM_10006detail11EmptyKernelIvEEvv,"a",@progbits
	.sectionflags	@""
	.align	4
.nv.constant0._ZN3cub18CUB_300001_SM_10006detail11EmptyKernelIvEEvv:
	.zero		896


//--------------------- SYMBOLS --------------------------

	.type		.nv.reservedSmem.offset0,@object
	.size		.nv.reservedSmem.offset0,0x4
